	.headerflags	@"EF_CUDA_TEXMODE_UNIFIED EF_CUDA_64BIT_ADDRESS EF_CUDA_ACCELERATORS EF_CUDA_SM90 EF_CUDA_VIRTUAL_SM(EF_CUDA_SM90)"
	.elftype	@"ET_EXEC"


//--------------------- .nv.info                  --------------------------
	.section	.nv.info,"",@"SHT_CUDA_INFO"
	.align	4


	//----- nvinfo : EIATTR_REGCOUNT
	.align		4
        /*0000*/ 	.byte	0x04, 0x2f
        /*0002*/ 	.short	(.L_1 - .L_0)
	.align		4
.L_0:
        /*0004*/ 	.word	index@(triton_poi_fused_max_pool2d_with_indices_5)
        /*0008*/ 	.word	0x00000030


	//----- nvinfo : EIATTR_MIN_STACK_SIZE
	.align		4
.L_1:
        /*000c*/ 	.byte	0x04, 0x12
        /*000e*/ 	.short	(.L_3 - .L_2)
	.align		4
.L_2:
        /*0010*/ 	.word	index@(triton_poi_fused_max_pool2d_with_indices_5)
        /*0014*/ 	.word	0x00000000


	//----- nvinfo : EIATTR_FRAME_SIZE
	.align		4
.L_3:
        /*0018*/ 	.byte	0x04, 0x11
        /*001a*/ 	.short	(.L_5 - .L_4)
	.align		4
.L_4:
        /*001c*/ 	.word	index@(triton_poi_fused_max_pool2d_with_indices_5)
        /*0020*/ 	.word	0x00000000


	//----- nvinfo : EIATTR_MIN_STACK_SIZE
	.align		4
.L_5:
        /*0024*/ 	.byte	0x04, 0x12
        /*0026*/ 	.short	(.L_7 - .L_6)
	.align		4
.L_6:
        /*0028*/ 	.word	index@(triton_poi_fused_max_pool2d_with_indices_5)
        /*002c*/ 	.word	0x00000000
.L_7:


//--------------------- .nv.info.triton_poi_fused_max_pool2d_with_indices_5 --------------------------
	.section	.nv.info.triton_poi_fused_max_pool2d_with_indices_5,"",@"SHT_CUDA_INFO"
	.sectionflags	@""
	.align	4


	//----- nvinfo : EIATTR_CUDA_API_VERSION
	.align		4
        /*0000*/ 	.byte	0x04, 0x37
        /*0002*/ 	.short	(.L_9 - .L_8)
.L_8:
        /*0004*/ 	.word	0x0000007c


	//----- nvinfo : EIATTR_KPARAM_INFO
	.align		4
.L_9:
        /*0008*/ 	.byte	0x04, 0x17
        /*000a*/ 	.short	(.L_11 - .L_10)
.L_10:
        /*000c*/ 	.word	0x00000000
        /*0010*/ 	.short	0x0003
        /*0012*/ 	.short	0x0018
        /*0014*/ 	.byte	0x00, 0xf0, 0x11, 0x00


	//----- nvinfo : EIATTR_KPARAM_INFO
	.align		4
.L_11:
        /*0018*/ 	.byte	0x04, 0x17
        /*001a*/ 	.short	(.L_13 - .L_12)
.L_12:
        /*001c*/ 	.word	0x00000000
        /*0020*/ 	.short	0x0002
        /*0022*/ 	.short	0x0010
        /*0024*/ 	.byte	0x00, 0xf4, 0x21, 0x00


	//----- nvinfo : EIATTR_KPARAM_INFO
	.align		4
.L_13:
        /*0028*/ 	.byte	0x04, 0x17
        /*002a*/ 	.short	(.L_15 - .L_14)
.L_14:
        /*002c*/ 	.word	0x00000000
        /*0030*/ 	.short	0x0001
        /*0032*/ 	.short	0x0008
        /*0034*/ 	.byte	0x00, 0xf4, 0x21, 0x00


	//----- nvinfo : EIATTR_KPARAM_INFO
	.align		4
.L_15:
        /*0038*/ 	.byte	0x04, 0x17
        /*003a*/ 	.short	(.L_17 - .L_16)
.L_16:
        /*003c*/ 	.word	0x00000000
        /*0040*/ 	.short	0x0000
        /*0042*/ 	.short	0x0000
        /*0044*/ 	.byte	0x00, 0xf4, 0x21, 0x00


	//----- nvinfo : EIATTR_SPARSE_MMA_MASK
	.align		4
.L_17:
        /*0048*/ 	.byte	0x03, 0x50
        /*004a*/ 	.short	0x0000


	//----- nvinfo : EIATTR_MAXREG_COUNT
	.align		4
        /*004c*/ 	.byte	0x03, 0x1b
        /*004e*/ 	.short	0x00ff


	//----- nvinfo : EIATTR_EXIT_INSTR_OFFSETS
	.align		4
        /*0050*/ 	.byte	0x04, 0x1c
        /*0052*/ 	.short	(.L_19 - .L_18)


	//   ....[0]....
.L_18:
        /*0054*/ 	.word	0x00001420


	//----- nvinfo : EIATTR_REQNTID
	.align		4
.L_19:
        /*0058*/ 	.byte	0x04, 0x10
        /*005a*/ 	.short	(.L_21 - .L_20)
.L_20:
        /*005c*/ 	.word	0x00000080
        /*0060*/ 	.word	0x00000001
        /*0064*/ 	.word	0x00000001


	//----- nvinfo : EIATTR_CBANK_PARAM_SIZE
	.align		4
.L_21:
        /*0068*/ 	.byte	0x03, 0x19
        /*006a*/ 	.short	0x001c


	//----- nvinfo : EIATTR_PARAM_CBANK
	.align		4
        /*006c*/ 	.byte	0x04, 0x0a
        /*006e*/ 	.short	(.L_23 - .L_22)
	.align		4
.L_22:
        /*0070*/ 	.word	index@(.nv.constant0.triton_poi_fused_max_pool2d_with_indices_5)
        /*0074*/ 	.short	0x0210
        /*0076*/ 	.short	0x001c


	//----- nvinfo : EIATTR_SW_WAR
	.align		4
.L_23:
        /*0078*/ 	.byte	0x04, 0x36
        /*007a*/ 	.short	(.L_25 - .L_24)
.L_24:
        /*007c*/ 	.word	0x00000008
.L_25:


//--------------------- .nv.callgraph             --------------------------
	.section	.nv.callgraph,"",@"SHT_CUDA_CALLGRAPH"
	.align	4
	.sectionentsize	8
	.align		4
        /*0000*/ 	.word	0x00000000
	.align		4
        /*0004*/ 	.word	0xffffffff
	.align		4
        /*0008*/ 	.word	0x00000000
	.align		4
        /*000c*/ 	.word	0xfffffffe
	.align		4
        /*0010*/ 	.word	0x00000000
	.align		4
        /*0014*/ 	.word	0xfffffffd
	.align		4
        /*0018*/ 	.word	0x00000000
	.align		4
        /*001c*/ 	.word	0xfffffffc


//--------------------- .text.triton_poi_fused_max_pool2d_with_indices_5 --------------------------
	.section	.text.triton_poi_fused_max_pool2d_with_indices_5,"ax",@progbits
	.sectionflags	@"SHF_BARRIERS=1"
	.align	128
        .global         triton_poi_fused_max_pool2d_with_indices_5
        .type           triton_poi_fused_max_pool2d_with_indices_5,@function
        .size           triton_poi_fused_max_pool2d_with_indices_5,(.L_x_1 - triton_poi_fused_max_pool2d_with_indices_5)
        .other          triton_poi_fused_max_pool2d_with_indices_5,@"STO_CUDA_ENTRY STV_DEFAULT"
triton_poi_fused_max_pool2d_with_indices_5:
.text.triton_poi_fused_max_pool2d_with_indices_5:
[----:B------:R-:W-:Y:S01]  /*0000*/  LDC R1, c[0x0][0x28] ;  /* 0x00000a00ff017b82 */ /* 0x000fe20000000800 */
[----:B------:R-:W1:Y:S07]  /*0010*/  S2R R3, SR_TID.X ;  /* 0x0000000000037919 */ /* 0x000e6e0000002100 */
[----:B------:R-:W2:Y:S01]  /*0020*/  LDC.64 R26, c[0x0][0x210] ;  /* 0x00008400ff1a7b82 */ /* 0x000ea20000000a00 */
[----:B------:R-:W-:Y:S01]  /*0030*/  ULDC.64 UR6, c[0x0][0x208] ;  /* 0x0000820000067ab9 */ /* 0x000fe20000000a00 */
[----:B------:R-:W3:Y:S06]  /*0040*/  S2R R2, SR_CTAID.X ;  /* 0x0000000000027919 */ /* 0x000eec0000002500 */
[----:B------:R-:W4:Y:S01]  /*0050*/  S2UR UR5, SR_CgaCtaId ;  /* 0x00000000000579c3 */ /* 0x000f220000008800 */
[----:B------:R-:W-:Y:S01]  /*0060*/  UMOV UR4, 0x400 ;  /* 0x0000040000047882 */ /* 0x000fe20000000000 */
[----:B------:R-:W-:Y:S01]  /*0070*/  ULDC.64 UR8, c[0x0][0x220] ;  /* 0x0000880000087ab9 */ /* 0x000fe20000000a00 */
[----:B-1----:R-:W-:-:S02]  /*0080*/  IMAD.SHL.U32 R39, R3, 0x8, RZ ;  /* 0x0000000803277824 */ /* 0x002fc400078e00ff */
[----:B---3--:R-:W-:-:S03]  /*0090*/  IMAD.SHL.U32 R0, R2, 0x400, RZ ;  /* 0x0000040002007824 */ /* 0x008fc600078e00ff */
[----:B------:R-:W-:Y:S02]  /*00a0*/  LOP3.LUT R39, R39, 0x3f8, RZ, 0xc0, !PT ;  /* 0x000003f827277812 */ /* 0x000fe400078ec0ff */
[----:B------:R-:W-:Y:S02]  /*00b0*/  SHF.R.S32.HI R34, RZ, 0x15, R2 ;  /* 0x00000015ff227819 */ /* 0x000fe40000011402 */
[----:B------:R-:W-:Y:S02]  /*00c0*/  LOP3.LUT R2, R0, R39, RZ, 0xfc, !PT ;  /* 0x0000002700027212 */ /* 0x000fe400078efcff */
[----:B------:R-:W-:Y:S02]  /*00d0*/  SGXT R34, R34, 0x1 ;  /* 0x000000012222781a */ /* 0x000fe40000000200 */
[----:B------:R-:W-:Y:S02]  /*00e0*/  SHF.R.S32.HI R5, RZ, 0x1f, R2 ;  /* 0x0000001fff057819 */ /* 0x000fe40000011402 */
[----:B------:R-:W-:-:S02]  /*00f0*/  LOP3.LUT R7, R0, 0x2, R39, 0xfe, !PT ;  /* 0x0000000200077812 */ /* 0x000fc400078efe27 */
[----:B------:R-:W-:Y:S02]  /*0100*/  LEA.HI R4, R5, R2, RZ, 0x6 ;  /* 0x0000000205047211 */ /* 0x000fe400078f30ff */
[----:B------:R-:W-:Y:S02]  /*0110*/  LOP3.LUT R9, R0, 0x3, R39, 0xfe, !PT ;  /* 0x0000000300097812 */ /* 0x000fe400078efe27 */
[----:B------:R-:W-:Y:S01]  /*0120*/  LEA.HI R6, R34, R7, RZ, 0x6 ;  /* 0x0000000722067211 */ /* 0x000fe200078f30ff */
[----:B------:R-:W-:Y:S01]  /*0130*/  IMAD.SHL.U32 R37, R4, 0x4, RZ ;  /* 0x0000000404257824 */ /* 0x000fe200078e00ff */
[----:B------:R-:W-:Y:S02]  /*0140*/  LEA.HI R8, R34, R9, RZ, 0x6 ;  /* 0x0000000922087211 */ /* 0x000fe400078f30ff */
[----:B------:R-:W-:Y:S02]  /*0150*/  LOP3.LUT R6, R6, 0x7fffffc0, RZ, 0xc0, !PT ;  /* 0x7fffffc006067812 */ /* 0x000fe400078ec0ff */
[----:B------:R-:W-:-:S02]  /*0160*/  LOP3.LUT R5, R0, 0x1, R39, 0xfe, !PT ;  /* 0x0000000100057812 */ /* 0x000fc400078efe27 */
[----:B------:R-:W-:Y:S01]  /*0170*/  LOP3.LUT R8, R8, 0x7fffffc0, RZ, 0xc0, !PT ;  /* 0x7fffffc008087812 */ /* 0x000fe200078ec0ff */
[----:B------:R-:W-:Y:S01]  /*0180*/  IMAD.IADD R14, R7, 0x1, -R6 ;  /* 0x00000001070e7824 */ /* 0x000fe200078e0a06 */
[----:B------:R-:W-:Y:S02]  /*0190*/  LOP3.LUT R37, R37, 0xffffff00, RZ, 0xc0, !PT ;  /* 0xffffff0025257812 */ /* 0x000fe400078ec0ff */
[----:B------:R-:W-:Y:S01]  /*01a0*/  LEA.HI R6, R34, R5, RZ, 0x6 ;  /* 0x0000000522067211 */ /* 0x000fe200078f30ff */
[----:B------:R-:W-:Y:S02]  /*01b0*/  IMAD.IADD R18, R9, 0x1, -R8 ;  /* 0x0000000109127824 */ /* 0x000fe400078e0a08 */
[--C-:B------:R-:W-:Y:S01]  /*01c0*/  IMAD R9, R14, 0x2, R37.reuse ;  /* 0x000000020e097824 */ /* 0x100fe200078e0225 */
[----:B------:R-:W-:Y:S01]  /*01d0*/  LOP3.LUT R6, R6, 0x7fffffc0, RZ, 0xc0, !PT ;  /* 0x7fffffc006067812 */ /* 0x000fe200078ec0ff */
[----:B------:R-:W-:Y:S02]  /*01e0*/  IMAD R21, R18, 0x2, R37 ;  /* 0x0000000212157824 */ /* 0x000fe400078e0225 */
[----:B--2---:R-:W-:-:S04]  /*01f0*/  IMAD.WIDE R8, R9, 0x4, R26 ;  /* 0x0000000409087825 */ /* 0x004fc800078e021a */
[----:B------:R-:W-:Y:S01]  /*0200*/  IMAD.IADD R38, R5, 0x1, -R6 ;  /* 0x0000000105267824 */ /* 0x000fe200078e0a06 */
[----:B------:R-:W2:Y:S01]  /*0210*/  LDG.E.EL R7, desc[UR6][R8.64] ;  /* 0x0000000608077981 */ /* 0x000ea2000c2e1900 */
[----:B------:R-:W-:-:S03]  /*0220*/  IMAD.WIDE R20, R21, 0x4, R26 ;  /* 0x0000000415147825 */ /* 0x000fc600078e021a */
[----:B------:R-:W2:Y:S01]  /*0230*/  LDG.E.EL R6, desc[UR6][R8.64+0x4] ;  /* 0x0000040608067981 */ /* 0x000ea2000c2e1900 */
[----:B------:R-:W-:Y:S01]  /*0240*/  IMAD R11, R38, 0x2, R37 ;  /* 0x00000002260b7824 */ /* 0x000fe200078e0225 */
[----:B------:R-:W-:Y:S02]  /*0250*/  LOP3.LUT R17, R37, 0x80, RZ, 0xfc, !PT ;  /* 0x0000008025117812 */ /* 0x000fe400078efcff */
[----:B------:R-:W3:Y:S01]  /*0260*/  LDG.E.EL R19, desc[UR6][R20.64] ;  /* 0x0000000614137981 */ /* 0x000ee2000c2e1900 */
[----:B------:R-:W-:-:S03]  /*0270*/  IMAD.WIDE R10, R11, 0x4, R26 ;  /* 0x000000040b0a7825 */ /* 0x000fc600078e021a */
[----:B------:R-:W3:Y:S01]  /*0280*/  LDG.E.EL R30, desc[UR6][R20.64+0x4] ;  /* 0x00000406141e7981 */ /* 0x000ee2000c2e1900 */
[----:B------:R-:W-:-:S03]  /*0290*/  IMAD R23, R14, 0x2, R17 ;  /* 0x000000020e177824 */ /* 0x000fc600078e0211 */
[----:B------:R-:W5:Y:S01]  /*02a0*/  LDG.E.EL R15, desc[UR6][R10.64] ;  /* 0x000000060a0f7981 */ /* 0x000f62000c2e1900 */
[----:B------:R-:W-:-:S03]  /*02b0*/  IMAD.WIDE R22, R23, 0x4, R26 ;  /* 0x0000000417167825 */ /* 0x000fc600078e021a */
[----:B------:R-:W5:Y:S01]  /*02c0*/  LDG.E.EL R29, desc[UR6][R10.64+0x4] ;  /* 0x000004060a1d7981 */ /* 0x000f62000c2e1900 */
[--C-:B------:R-:W-:Y:S02]  /*02d0*/  IMAD R25, R18, 0x2, R17.reuse ;  /* 0x0000000212197824 */ /* 0x100fe400078e0211 */
[----:B------:R-:W-:Y:S01]  /*02e0*/  IMAD R45, R38, 0x2, R17 ;  /* 0x00000002262d7824 */ /* 0x000fe200078e0211 */
[----:B------:R-:W4:Y:S01]  /*02f0*/  LDG.E.EL R13, desc[UR6][R22.64] ;  /* 0x00000006160d7981 */ /* 0x000f22000c2e1900 */
[----:B------:R-:W-:Y:S01]  /*0300*/  IMAD.WIDE R24, R25, 0x4, R26 ;  /* 0x0000000419187825 */ /* 0x000fe200078e021a */
[----:B------:R-:W-:-:S03]  /*0310*/  LOP3.LUT R5, R4, 0x7fffffc0, RZ, 0xc0, !PT ;  /* 0x7fffffc004057812 */ /* 0x000fc600078ec0ff */
[----:B------:R-:W-:Y:S01]  /*0320*/  IMAD.WIDE R44, R45, 0x4, R26 ;  /* 0x000000042d2c7825 */ /* 0x000fe200078e021a */
[----:B------:R-:W4:Y:S03]  /*0330*/  LDG.E.EL R8, desc[UR6][R24.64] ;  /* 0x0000000618087981 */ /* 0x000f26000c2e1900 */
[----:B------:R-:W-:Y:S02]  /*0340*/  IMAD.IADD R12, R2, 0x1, -R5 ;  /* 0x00000001020c7824 */ /* 0x000fe400078e0a05 */
[----:B------:R-:W4:Y:S02]  /*0350*/  LDG.E.EL R44, desc[UR6][R44.64] ;  /* 0x000000062c2c7981 */ /* 0x000f24000c2e1900 */
[----:B------:R-:W-:-:S04]  /*0360*/  IMAD R5, R12, 0x2, R37 ;  /* 0x000000020c057824 */ /* 0x000fc800078e0225 */
[----:B------:R-:W-:-:S05]  /*0370*/  IMAD.WIDE R4, R5, 0x4, R26 ;  /* 0x0000000405047825 */ /* 0x000fca00078e021a */
[----:B------:R-:W4:Y:S04]  /*0380*/  LDG.E.EL R9, desc[UR6][R4.64] ;  /* 0x0000000604097981 */ /* 0x000f28000c2e1900 */
[----:B------:R1:W4:Y:S02]  /*0390*/  LDG.E.EL R28, desc[UR6][R4.64+0x4] ;  /* 0x00000406041c7981 */ /* 0x000324000c2e1900 */
[----:B01----:R-:W-:-:S04]  /*03a0*/  IMAD R5, R12, 0x2, R17 ;  /* 0x000000020c057824 */ /* 0x003fc800078e0211 */
[----:B------:R-:W-:-:S05]  /*03b0*/  IMAD.WIDE R4, R5, 0x4, R26 ;  /* 0x0000000405047825 */ /* 0x000fca00078e021a */
[----:B------:R0:W4:Y:S02]  /*03c0*/  LDG.E.EL R31, desc[UR6][R4.64] ;  /* 0x00000006041f7981 */ /* 0x000124000c2e1900 */
[----:B0-----:R-:W-:Y:S02]  /*03d0*/  LOP3.LUT R5, R37, 0x80, RZ, 0xfc, !PT ;  /* 0x0000008025057812 */ /* 0x001fe400078efcff */
[C---:B--2---:R-:W-:Y:S02]  /*03e0*/  FSETP.GT.AND P3, PT, R6.reuse, R7, PT ;  /* 0x000000070600720b */ /* 0x044fe40003f64000 */
[----:B------:R-:W-:Y:S02]  /*03f0*/  FSETP.NAN.AND P0, PT, R6, R6, PT ;  /* 0x000000060600720b */ /* 0x000fe40003f08000 */
[----:B---3--:R-:W-:Y:S02]  /*0400*/  FSETP.GT.AND P2, PT, R30, R19, PT ;  /* 0x000000131e00720b */ /* 0x008fe40003f44000 */
[----:B------:R-:W-:-:S07]  /*0410*/  P2R R16, PR, RZ, 0x8 ;  /* 0x00000008ff107803 */ /* 0x000fce0000000000 */
[----:B------:R-:W-:Y:S02]  /*0420*/  @!P3 SEL R6, R6, R7, P0 ;  /* 0x000000070606b207 */ /* 0x000fe40000000000 */
[C---:B-----5:R-:W-:Y:S02]  /*0430*/  FSETP.GT.AND P1, PT, R29.reuse, R15, PT ;  /* 0x0000000f1d00720b */ /* 0x060fe40003f24000 */
[----:B------:R-:W-:Y:S02]  /*0440*/  FSETP.NAN.AND P0, PT, R30, R30, PT ;  /* 0x0000001e1e00720b */ /* 0x000fe40003f08000 */
[----:B----4-:R-:W-:Y:S02]  /*0450*/  FSETP.GEU.AND P3, PT, R6, R13, PT ;  /* 0x0000000d0600720b */ /* 0x010fe40003f6e000 */
[----:B------:R-:W-:Y:S02]  /*0460*/  @!P2 SEL R30, R30, R19, P0 ;  /* 0x000000131e1ea207 */ /* 0x000fe40000000000 */
[----:B------:R-:W-:-:S02]  /*0470*/  FSETP.NAN.AND P0, PT, R29, R29, PT ;  /* 0x0000001d1d00720b */ /* 0x000fc40003f08000 */
[----:B------:R-:W-:Y:S02]  /*0480*/  P2R R25, PR, RZ, 0x4 ;  /* 0x00000004ff197803 */ /* 0x000fe40000000000 */
[----:B------:R-:W-:Y:S02]  /*0490*/  FSETP.GEU.AND P2, PT, R30, R8, PT ;  /* 0x000000081e00720b */ /* 0x000fe40003f4e000 */
[----:B------:R-:W-:Y:S02]  /*04a0*/  @!P1 SEL R29, R29, R15, P0 ;  /* 0x0000000f1d1d9207 */ /* 0x000fe40000000000 */
[----:B------:R-:W-:Y:S02]  /*04b0*/  P2R R24, PR, RZ, 0x2 ;  /* 0x00000002ff187803 */ /* 0x000fe40000000000 */
[----:B------:R-:W-:Y:S02]  /*04c0*/  FSETP.NAN.AND P0, PT, R13, R13, PT ;  /* 0x0000000d0d00720b */ /* 0x000fe40003f08000 */
[----:B------:R-:W-:-:S02]  /*04d0*/  FSETP.GEU.AND P1, PT, R29, R44, PT ;  /* 0x0000002c1d00720b */ /* 0x000fc40003f2e000 */
[----:B------:R-:W-:Y:S02]  /*04e0*/  @P3 SEL R13, R13, R6, P0 ;  /* 0x000000060d0d3207 */ /* 0x000fe40000000000 */
[----:B------:R-:W-:-:S04]  /*04f0*/  FSETP.NAN.AND P0, PT, R8, R8, PT ;  /* 0x000000080800720b */ /* 0x000fc80003f08000 */
[----:B------:R-:W-:Y:S02]  /*0500*/  @P2 SEL R8, R8, R30, P0 ;  /* 0x0000001e08082207 */ /* 0x000fe40000000000 */
[C---:B------:R-:W-:Y:S02]  /*0510*/  FSETP.NAN.AND P0, PT, R44.reuse, R44, PT ;  /* 0x0000002c2c00720b */ /* 0x040fe40003f08000 */
[----:B------:R-:W-:Y:S02]  /*0520*/  P2R R10, PR, RZ, 0x2 ;  /* 0x00000002ff0a7803 */ /* 0x000fe40000000000 */
[----:B------:R-:W-:Y:S02]  /*0530*/  @P1 SEL R44, R44, R29, P0 ;  /* 0x0000001d2c2c1207 */ /* 0x000fe40000000000 */
[----:B------:R-:W-:Y:S02]  /*0540*/  FSETP.GT.AND P1, PT, R28, R9, PT ;  /* 0x000000091c00720b */ /* 0x000fe40003f24000 */
[----:B------:R-:W-:-:S02]  /*0550*/  LOP3.LUT R7, R0, 0x4, R39, 0xfe, !PT ;  /* 0x0000000400077812 */ /* 0x000fc400078efe27 */
[----:B------:R-:W-:Y:S02]  /*0560*/  FSETP.NAN.AND P0, PT, R28, R28, PT ;  /* 0x0000001c1c00720b */ /* 0x000fe40003f08000 */
[----:B------:R-:W-:-:S04]  /*0570*/  LEA.HI R6, R34, R7, RZ, 0x6 ;  /* 0x0000000722067211 */ /* 0x000fc800078f30ff */
[----:B------:R-:W-:-:S03]  /*0580*/  LOP3.LUT R6, R6, 0x7fffffc0, RZ, 0xc0, !PT ;  /* 0x7fffffc006067812 */ /* 0x000fc600078ec0ff */
[----:B------:R-:W-:Y:S02]  /*0590*/  @!P1 SEL R28, R28, R9, P0 ;  /* 0x000000091c1c9207 */ /* 0x000fe40000000000 */
[----:B------:R-:W-:Y:S01]  /*05a0*/  P2R R23, PR, RZ, 0x2 ;  /* 0x00000002ff177803 */ /* 0x000fe20000000000 */
[----:B------:R-:W-:Y:S01]  /*05b0*/  IMAD.IADD R30, R7, 0x1, -R6 ;  /* 0x00000001071e7824 */ /* 0x000fe200078e0a06 */
[----:B------:R-:W-:-:S03]  /*05c0*/  FSETP.GEU.AND P1, PT, R28, R31, PT ;  /* 0x0000001f1c00720b */ /* 0x000fc60003f2e000 */
[----:B------:R-:W-:Y:S01]  /*05d0*/  IMAD R7, R30, 0x2, R37 ;  /* 0x000000021e077824 */ /* 0x000fe200078e0225 */
[----:B------:R-:W-:-:S03]  /*05e0*/  FSETP.NAN.AND P0, PT, R31, R31, PT ;  /* 0x0000001f1f00720b */ /* 0x000fc60003f08000 */
[----:B------:R-:W-:-:S05]  /*05f0*/  IMAD.WIDE R6, R7, 0x4, R26 ;  /* 0x0000000407067825 */ /* 0x000fca00078e021a */
[----:B------:R-:W2:Y:S01]  /*0600*/  LDG.E.EL R9, desc[UR6][R6.64] ;  /* 0x0000000606097981 */ /* 0x000ea2000c2e1900 */
[----:B------:R-:W-:-:S03]  /*0610*/  @P1 SEL R31, R31, R28, P0 ;  /* 0x0000001c1f1f1207 */ /* 0x000fc60000000000 */
[----:B------:R0:W2:Y:S01]  /*0620*/  LDG.E.EL R28, desc[UR6][R6.64+0x4] ;  /* 0x00000406061c7981 */ /* 0x0000a2000c2e1900 */
[----:B------:R-:W-:-:S04]  /*0630*/  IMAD R5, R30, 0x2, R5 ;  /* 0x000000021e057824 */ /* 0x000fc800078e0205 */
[----:B------:R-:W-:-:S05]  /*0640*/  IMAD.WIDE R4, R5, 0x4, R26 ;  /* 0x0000000405047825 */ /* 0x000fca00078e021a */
[----:B------:R-:W3:Y:S01]  /*0650*/  LDG.E.EL R29, desc[UR6][R4.64] ;  /* 0x00000006041d7981 */ /* 0x000ee2000c2e1900 */
[----:B------:R-:W-:Y:S02]  /*0660*/  P2R R32, PR, RZ, 0x2 ;  /* 0x00000002ff207803 */ /* 0x000fe40000000000 */
[----:B0-----:R-:W-:-:S04]  /*0670*/  LOP3.LUT R7, R0, 0x5, R39, 0xfe, !PT ;  /* 0x0000000500077812 */ /* 0x001fc800078efe27 */
[----:B------:R-:W-:-:S04]  /*0680*/  LEA.HI R6, R34, R7, RZ, 0x6 ;  /* 0x0000000722067211 */ /* 0x000fc800078f30ff */
[----:B------:R-:W-:Y:S02]  /*0690*/  LOP3.LUT R6, R6, 0x7fffffc0, RZ, 0xc0, !PT ;  /* 0x7fffffc006067812 */ /* 0x000fe400078ec0ff */
[C---:B--2---:R-:W-:Y:S02]  /*06a0*/  FSETP.GT.AND P1, PT, R28.reuse, R9, PT ;  /* 0x000000091c00720b */ /* 0x044fe40003f24000 */
[----:B------:R-:W-:Y:S02]  /*06b0*/  FSETP.NAN.AND P0, PT, R28, R28, PT ;  /* 0x0000001c1c00720b */ /* 0x000fe40003f08000 */
[----:B------:R-:W-:-:S09]  /*06c0*/  P2R R22, PR, RZ, 0x2 ;  /* 0x00000002ff167803 */ /* 0x000fd20000000000 */
[----:B------:R-:W-:-:S04]  /*06d0*/  @!P1 SEL R28, R28, R9, P0 ;  /* 0x000000091c1c9207 */ /* 0x000fc80000000000 */
[-C--:B---3--:R-:W-:Y:S02]  /*06e0*/  FSETP.GEU.AND P1, PT, R28, R29.reuse, PT ;  /* 0x0000001d1c00720b */ /* 0x088fe40003f2e000 */
[----:B------:R-:W-:-:S11]  /*06f0*/  FSETP.NAN.AND P0, PT, R29, R29, PT ;  /* 0x0000001d1d00720b */ /* 0x000fd60003f08000 */
[----:B------:R-:W-:Y:S01]  /*0700*/  @P1 SEL R29, R29, R28, P0 ;  /* 0x0000001c1d1d1207 */ /* 0x000fe20000000000 */
[----:B------:R-:W-:-:S04]  /*0710*/  IMAD.IADD R28, R7, 0x1, -R6 ;  /* 0x00000001071c7824 */ /* 0x000fc800078e0a06 */
[----:B------:R-:W-:-:S04]  /*0720*/  IMAD R7, R28, 0x2, R37 ;  /* 0x000000021c077824 */ /* 0x000fc800078e0225 */
[----:B------:R-:W-:-:S05]  /*0730*/  IMAD.WIDE R6, R7, 0x4, R26 ;  /* 0x0000000407067825 */ /* 0x000fca00078e021a */
[----:B------:R-:W2:Y:S04]  /*0740*/  LDG.E.EL R9, desc[UR6][R6.64] ;  /* 0x0000000606097981 */ /* 0x000ea8000c2e1900 */
[----:B------:R0:W2:Y:S01]  /*0750*/  LDG.E.EL R15, desc[UR6][R6.64+0x4] ;  /* 0x00000406060f7981 */ /* 0x0000a2000c2e1900 */
[----:B------:R-:W-:-:S04]  /*0760*/  IMAD R5, R28, 0x2, R17 ;  /* 0x000000021c057824 */ /* 0x000fc800078e0211 */
[----:B------:R-:W-:-:S05]  /*0770*/  IMAD.WIDE R4, R5, 0x4, R26 ;  /* 0x0000000405047825 */ /* 0x000fca00078e021a */
[----:B------:R-:W3:Y:S01]  /*0780*/  LDG.E.EL R40, desc[UR6][R4.64] ;  /* 0x0000000604287981 */ /* 0x000ee2000c2e1900 */
[----:B------:R-:W-:Y:S02]  /*0790*/  P2R R36, PR, RZ, 0x2 ;  /* 0x00000002ff247803 */ /* 0x000fe40000000000 */
[----:B------:R-:W-:-:S05]  /*07a0*/  LOP3.LUT R33, R37, 0x81, RZ, 0xfc, !PT ;  /* 0x0000008125217812 */ /* 0x000fca00078efcff */
[----:B0-----:R-:W-:-:S04]  /*07b0*/  IMAD R7, R18, 0x2, R33 ;  /* 0x0000000212077824 */ /* 0x001fc800078e0221 */
[----:B------:R-:W-:Y:S01]  /*07c0*/  IMAD.WIDE R6, R7, 0x4, R26 ;  /* 0x0000000407067825 */ /* 0x000fe200078e021a */
[C---:B--2---:R-:W-:Y:S02]  /*07d0*/  FSETP.GT.AND P1, PT, R15.reuse, R9, PT ;  /* 0x000000090f00720b */ /* 0x044fe40003f24000 */
[----:B------:R-:W-:-:S11]  /*07e0*/  FSETP.NAN.AND P0, PT, R15, R15, PT ;  /* 0x0000000f0f00720b */ /* 0x000fd60003f08000 */
[----:B------:R-:W-:-:S04]  /*07f0*/  @!P1 SEL R15, R15, R9, P0 ;  /* 0x000000090f0f9207 */ /* 0x000fc80000000000 */
[-C--:B---3--:R-:W-:Y:S02]  /*0800*/  FSETP.GEU.AND P0, PT, R15, R40.reuse, PT ;  /* 0x000000280f00720b */ /* 0x088fe40003f0e000 */
[----:B------:R-:W-:Y:S02]  /*0810*/  P2R R21, PR, RZ, 0x2 ;  /* 0x00000002ff157803 */ /* 0x000fe40000000000 */
[----:B------:R-:W-:-:S09]  /*0820*/  FSETP.NAN.AND P1, PT, R40, R40, PT ;  /* 0x000000282800720b */ /* 0x000fd20003f28000 */
[----:B------:R-:W-:Y:S02]  /*0830*/  @P0 SEL R40, R40, R15, P1 ;  /* 0x0000000f28280207 */ /* 0x000fe40000800000 */
[----:B------:R-:W2:Y:S01]  /*0840*/  LDG.E.EL R15, desc[UR6][R6.64] ;  /* 0x00000006060f7981 */ /* 0x000ea2000c2e1900 */
[----:B------:R-:W-:Y:S01]  /*0850*/  P2R R11, PR, RZ, 0x4 ;  /* 0x00000004ff0b7803 */ /* 0x000fe20000000000 */
[----:B------:R-:W-:Y:S01]  /*0860*/  IMAD R9, R14, 0x2, R33 ;  /* 0x000000020e097824 */ /* 0x000fe200078e0221 */
[-C--:B--2---:R-:W-:Y:S02]  /*0870*/  FSETP.GEU.AND P2, PT, R8, R15.reuse, PT ;  /* 0x0000000f0800720b */ /* 0x084fe40003f4e000 */
[----:B------:R-:W-:-:S11]  /*0880*/  FSETP.NAN.AND P1, PT, R15, R15, PT ;  /* 0x0000000f0f00720b */ /* 0x000fd60003f28000 */
[----:B------:R-:W-:Y:S01]  /*0890*/  @P2 SEL R15, R15, R8, P1 ;  /* 0x000000080f0f2207 */ /* 0x000fe20000800000 */
[----:B------:R-:W-:-:S05]  /*08a0*/  IMAD.WIDE R8, R9, 0x4, R26 ;  /* 0x0000000409087825 */ /* 0x000fca00078e021a */
[----:B------:R-:W2:Y:S01]  /*08b0*/  LDG.E.EL R14, desc[UR6][R8.64] ;  /* 0x00000006080e7981 */ /* 0x000ea2000c2e1900 */
[----:B------:R-:W-:-:S04]  /*08c0*/  LOP3.LUT R5, R0, 0x6, R39, 0xfe, !PT ;  /* 0x0000000600057812 */ /* 0x000fc800078efe27 */
[----:B------:R-:W-:-:S04]  /*08d0*/  LEA.HI R6, R34, R5, RZ, 0x6 ;  /* 0x0000000522067211 */ /* 0x000fc800078f30ff */
[----:B------:R-:W-:Y:S02]  /*08e0*/  LOP3.LUT R6, R6, 0x7fffffc0, RZ, 0xc0, !PT ;  /* 0x7fffffc006067812 */ /* 0x000fe400078ec0ff */
[----:B------:R-:W-:-:S03]  /*08f0*/  P2R R4, PR, RZ, 0x1 ;  /* 0x00000001ff047803 */ /* 0x000fc60000000000 */
[----:B------:R-:W-:-:S04]  /*0900*/  IMAD.IADD R42, R5, 0x1, -R6 ;  /* 0x00000001052a7824 */ /* 0x000fc800078e0a06 */
[----:B------:R-:W-:-:S04]  /*0910*/  IMAD R7, R42, 0x2, R37 ;  /* 0x000000022a077824 */ /* 0x000fc800078e0225 */
[----:B------:R-:W-:-:S05]  /*0920*/  IMAD.WIDE R6, R7, 0x4, R26 ;  /* 0x0000000407067825 */ /* 0x000fca00078e021a */
[----:B------:R-:W3:Y:S01]  /*0930*/  LDG.E.EL R41, desc[UR6][R6.64+0x4] ;  /* 0x0000040606297981 */ /* 0x000ee2000c2e1900 */
[-C--:B--2---:R-:W-:Y:S02]  /*0940*/  FSETP.GEU.AND P0, PT, R13, R14.reuse, PT ;  /* 0x0000000e0d00720b */ /* 0x084fe40003f0e000 */
[----:B------:R-:W-:-:S11]  /*0950*/  FSETP.NAN.AND P1, PT, R14, R14, PT ;  /* 0x0000000e0e00720b */ /* 0x000fd60003f28000 */
[----:B------:R-:W-:Y:S02]  /*0960*/  @P0 SEL R14, R14, R13, P1 ;  /* 0x0000000d0e0e0207 */ /* 0x000fe40000800000 */
[----:B------:R-:W2:Y:S01]  /*0970*/  LDG.E.EL R13, desc[UR6][R6.64] ;  /* 0x00000006060d7981 */ /* 0x000ea2000c2e1900 */
[----:B------:R-:W-:Y:S01]  /*0980*/  P2R R19, PR, RZ, 0x1 ;  /* 0x00000001ff137803 */ /* 0x000fe20000000000 */
[----:B------:R-:W-:-:S04]  /*0990*/  IMAD R9, R38, 0x2, R33 ;  /* 0x0000000226097824 */ /* 0x000fc800078e0221 */
[----:B------:R-:W-:Y:S01]  /*09a0*/  IMAD.WIDE R8, R9, 0x4, R26 ;  /* 0x0000000409087825 */ /* 0x000fe200078e021a */
[C---:B---3--:R-:W-:Y:S02]  /*09b0*/  FSETP.NAN.AND P1, PT, R41.reuse, R41, PT ;  /* 0x000000292900720b */ /* 0x048fe40003f28000 */
[----:B--2---:R-:W-:-:S13]  /*09c0*/  FSETP.GT.AND P0, PT, R41, R13, PT ;  /* 0x0000000d2900720b */ /* 0x004fda0003f04000 */
[----:B------:R-:W-:Y:S02]  /*09d0*/  @!P0 SEL R41, R41, R13, P1 ;  /* 0x0000000d29298207 */ /* 0x000fe40000800000 */
[----:B------:R0:W2:Y:S01]  /*09e0*/  LDG.E.EL R13, desc[UR6][R8.64] ;  /* 0x00000006080d7981 */ /* 0x0000a2000c2e1900 */
[----:B------:R-:W-:-:S04]  /*09f0*/  LOP3.LUT R39, R0, 0x7, R39, 0xfe, !PT ;  /* 0x0000000700277812 */ /* 0x000fc800078efe27 */
[----:B------:R-:W-:-:S04]  /*0a00*/  LEA.HI R34, R34, R39, RZ, 0x6 ;  /* 0x0000002722227211 */ /* 0x000fc800078f30ff */
[----:B------:R-:W-:Y:S01]  /*0a10*/  LOP3.LUT R34, R34, 0x7fffffc0, RZ, 0xc0, !PT ;  /* 0x7fffffc022227812 */ /* 0x000fe200078ec0ff */
[----:B------:R-:W-:Y:S01]  /*0a20*/  IMAD R35, R42, 0x2, R17 ;  /* 0x000000022a237824 */ /* 0x000fe200078e0211 */
[----:B------:R-:W-:-:S03]  /*0a30*/  P2R R5, PR, RZ, 0x1 ;  /* 0x00000001ff057803 */ /* 0x000fc60000000000 */
[----:B------:R-:W-:Y:S02]  /*0a40*/  IMAD.IADD R34, R39, 0x1, -R34 ;  /* 0x0000000127227824 */ /* 0x000fe400078e0a22 */
[----:B------:R-:W-:-:S04]  /*0a50*/  IMAD.WIDE R6, R35, 0x4, R26 ;  /* 0x0000000423067825 */ /* 0x000fc800078e021a */
[----:B0-----:R-:W-:Y:S01]  /*0a60*/  IMAD R9, R34, 0x2, R37 ;  /* 0x0000000222097824 */ /* 0x001fe200078e0225 */
[----:B------:R-:W3:Y:S03]  /*0a70*/  LDG.E.EL R35, desc[UR6][R6.64] ;  /* 0x0000000606237981 */ /* 0x000ee6000c2e1900 */
[----:B------:R-:W-:-:S05]  /*0a80*/  IMAD.WIDE R8, R9, 0x4, R26 ;  /* 0x0000000409087825 */ /* 0x000fca00078e021a */
[----:B------:R-:W4:Y:S01]  /*0a90*/  LDG.E.EL R37, desc[UR6][R8.64+0x4] ;  /* 0x0000040608257981 */ /* 0x000f22000c2e1900 */
[-C--:B--2---:R-:W-:Y:S02]  /*0aa0*/  FSETP.GEU.AND P0, PT, R44, R13.reuse, PT ;  /* 0x0000000d2c00720b */ /* 0x084fe40003f0e000 */
[----:B------:R-:W-:-:S11]  /*0ab0*/  FSETP.NAN.AND P1, PT, R13, R13, PT ;  /* 0x0000000d0d00720b */ /* 0x000fd60003f28000 */
[----:B------:R-:W-:Y:S02]  /*0ac0*/  @P0 SEL R13, R13, R44, P1 ;  /* 0x0000002c0d0d0207 */ /* 0x000fe40000800000 */
[----:B------:R-:W2:Y:S01]  /*0ad0*/  LDG.E.EL R44, desc[UR6][R8.64] ;  /* 0x00000006082c7981 */ /* 0x000ea2000c2e1900 */
[----:B------:R-:W-:Y:S02]  /*0ae0*/  P2R R38, PR, RZ, 0x1 ;  /* 0x00000001ff267803 */ /* 0x000fe40000000000 */
[-C--:B---3--:R-:W-:Y:S02]  /*0af0*/  FSETP.GEU.AND P1, PT, R41, R35.reuse, PT ;  /* 0x000000232900720b */ /* 0x088fe40003f2e000 */
[----:B------:R-:W-:Y:S02]  /*0b00*/  P2R R18, PR, RZ, 0x4 ;  /* 0x00000004ff127803 */ /* 0x000fe40000000000 */
[----:B------:R-:W-:-:S09]  /*0b10*/  FSETP.NAN.AND P2, PT, R35, R35, PT ;  /* 0x000000232300720b */ /* 0x000fd20003f48000 */
[----:B------:R-:W-:Y:S02]  /*0b20*/  @P1 SEL R35, R35, R41, P2 ;  /* 0x0000002923231207 */ /* 0x000fe40001000000 */
[C---:B----4-:R-:W-:Y:S02]  /*0b30*/  FSETP.NAN.AND P2, PT, R37.reuse, R37, PT ;  /* 0x000000252500720b */ /* 0x050fe40003f48000 */
[----:B------:R-:W-:Y:S01]  /*0b40*/  P2R R20, PR, RZ, 0x8 ;  /* 0x00000008ff147803 */ /* 0x000fe20000000000 */
[----:B------:R-:W-:Y:S01]  /*0b50*/  IMAD R17, R34, 0x2, R17 ;  /* 0x0000000222117824 */ /* 0x000fe200078e0211 */
[----:B--2---:R-:W-:-:S04]  /*0b60*/  FSETP.GT.AND P0, PT, R37, R44, PT ;  /* 0x0000002c2500720b */ /* 0x004fc80003f04000 */
[----:B------:R-:W-:-:S09]  /*0b70*/  P2R R7, PR, RZ, 0x1 ;  /* 0x00000001ff077803 */ /* 0x000fd20000000000 */
[----:B------:R-:W-:Y:S02]  /*0b80*/  @!P0 SEL R37, R37, R44, P2 ;  /* 0x0000002c25258207 */ /* 0x000fe40001000000 */
[----:B------:R-:W-:-:S04]  /*0b90*/  ISETP.NE.AND P0, PT, R36, RZ, PT ;  /* 0x000000ff2400720c */ /* 0x000fc80003f05270 */
[----:B------:R-:W-:Y:S02]  /*0ba0*/  P2R R8, PR, RZ, 0x1 ;  /* 0x00000001ff087803 */ /* 0x000fe40000000000 */
        /* <DEDUP_REMOVED lines=18> */
[----:B------:R-:W-:Y:S01]  /*0cd0*/  ISETP.NE.AND P0, PT, R16, RZ, PT ;  /* 0x000000ff1000720c */ /* 0x000fe20003f05270 */
[----:B------:R-:W-:-:S05]  /*0ce0*/  IMAD.WIDE R16, R17, 0x4, R26 ;  /* 0x0000000411107825 */ /* 0x000fca00078e021a */
[----:B------:R-:W2:Y:S02]  /*0cf0*/  LDG.E.EL R36, desc[UR6][R16.64] ;  /* 0x0000000610247981 */ /* 0x000ea4000c2e1900 */
[-C--:B--2---:R-:W-:Y:S02]  /*0d00*/  FSETP.GEU.AND P2, PT, R37, R36.reuse, PT ;  /* 0x000000242500720b */ /* 0x084fe40003f4e000 */
[----:B------:R-:W-:-:S11]  /*0d10*/  FSETP.NAN.AND P3, PT, R36, R36, PT ;  /* 0x000000242400720b */ /* 0x000fd60003f68000 */
[----:B------:R-:W-:Y:S02]  /*0d20*/  @P2 SEL R36, R36, R37, P3 ;  /* 0x0000002524242207 */ /* 0x000fe40001800000 */
[----:B------:R-:W-:Y:S02]  /*0d30*/  P2R R37, PR, RZ, 0x4 ;  /* 0x00000004ff257803 */ /* 0x000fe40000000000 */
[----:B------:R-:W-:-:S04]  /*0d40*/  ISETP.NE.AND P2, PT, R38, RZ, PT ;  /* 0x000000ff2600720c */ /* 0x000fc80003f45270 */
[----:B------:R-:W-:Y:S02]  /*0d50*/  P2R R38, PR, RZ, 0x4 ;  /* 0x00000004ff267803 */ /* 0x000fe40000000000 */
[----:B------:R-:W-:Y:S01]  /*0d60*/  ISETP.NE.AND P2, PT, R19, RZ, PT ;  /* 0x000000ff1300720c */ /* 0x000fe20003f45270 */
[----:B------:R-:W-:-:S03]  /*0d70*/  IMAD R19, R12, 0x2, R33 ;  /* 0x000000020c137824 */ /* 0x000fc600078e0221 */
[----:B------:R-:W-:Y:S02]  /*0d80*/  P2R R39, PR, RZ, 0x4 ;  /* 0x00000004ff277803 */ /* 0x000fe40000000000 */
[----:B------:R-:W-:Y:S01]  /*0d90*/  ISETP.NE.AND P2, PT, R18, RZ, PT ;  /* 0x000000ff1200720c */ /* 0x000fe20003f45270 */
[----:B------:R-:W-:-:S05]  /*0da0*/  IMAD.WIDE R18, R19, 0x4, R26 ;  /* 0x0000000413127825 */ /* 0x000fca00078e021a */
[----:B------:R-:W2:Y:S01]  /*0db0*/  LDG.E.EL R12, desc[UR6][R18.64] ;  /* 0x00000006120c7981 */ /* 0x000ea2000c2e1900 */
[----:B------:R-:W-:Y:S02]  /*0dc0*/  P2R R6, PR, RZ, 0x2 ;  /* 0x00000002ff067803 */ /* 0x000fe40000000000 */
[-C--:B--2---:R-:W-:Y:S02]  /*0dd0*/  FSETP.GEU.AND P1, PT, R31, R12.reuse, PT ;  /* 0x0000000c1f00720b */ /* 0x084fe40003f2e000 */
[----:B------:R-:W-:-:S11]  /*0de0*/  FSETP.NAN.AND P3, PT, R12, R12, PT ;  /* 0x0000000c0c00720b */ /* 0x000fd60003f68000 */
[----:B------:R-:W-:Y:S01]  /*0df0*/  @P1 SEL R12, R12, R31, P3 ;  /* 0x0000001f0c0c1207 */ /* 0x000fe20001800000 */
[----:B------:R-:W-:-:S04]  /*0e00*/  IMAD R31, R30, 0x2, R33 ;  /* 0x000000021e1f7824 */ /* 0x000fc800078e0221 */
[----:B------:R-:W-:-:S05]  /*0e10*/  IMAD.WIDE R30, R31, 0x4, R26 ;  /* 0x000000041f1e7825 */ /* 0x000fca00078e021a */
[----:B------:R0:W2:Y:S01]  /*0e20*/  LDG.E.EL R16, desc[UR6][R30.64] ;  /* 0x000000061e107981 */ /* 0x0000a2000c2e1900 */
[----:B------:R-:W-:-:S04]  /*0e30*/  IMAD R19, R42, 0x2, R33 ;  /* 0x000000022a137824 */ /* 0x000fc800078e0221 */
[----:B0-----:R-:W-:-:S05]  /*0e40*/  IMAD.WIDE R30, R19, 0x4, R26 ;  /* 0x00000004131e7825 */ /* 0x001fca00078e021a */
[----:B------:R-:W3:Y:S01]  /*0e50*/  LDG.E.EL R18, desc[UR6][R30.64] ;  /* 0x000000061e127981 */ /* 0x000ee2000c2e1900 */
[-C--:B--2---:R-:W-:Y:S02]  /*0e60*/  FSETP.GEU.AND P3, PT, R29, R16.reuse, PT ;  /* 0x000000101d00720b */ /* 0x084fe40003f6e000 */
[----:B------:R-:W-:-:S11]  /*0e70*/  FSETP.NAN.AND P4, PT, R16, R16, PT ;  /* 0x000000101000720b */ /* 0x000fd60003f88000 */
[----:B------:R-:W-:Y:S01]  /*0e80*/  @P3 SEL R16, R16, R29, P4 ;  /* 0x0000001d10103207 */ /* 0x000fe20002000000 */
[----:B------:R-:W-:-:S04]  /*0e90*/  IMAD R29, R28, 0x2, R33 ;  /* 0x000000021c1d7824 */ /* 0x000fc800078e0221 */
[----:B------:R-:W-:-:S05]  /*0ea0*/  IMAD.WIDE R28, R29, 0x4, R26 ;  /* 0x000000041d1c7825 */ /* 0x000fca00078e021a */
[----:B------:R0:W2:Y:S01]  /*0eb0*/  LDG.E.EL R17, desc[UR6][R28.64] ;  /* 0x000000061c117981 */ /* 0x0000a2000c2e1900 */
[----:B------:R-:W-:-:S04]  /*0ec0*/  IMAD R33, R34, 0x2, R33 ;  /* 0x0000000222217824 */ /* 0x000fc800078e0221 */
[----:B------:R-:W-:-:S05]  /*0ed0*/  IMAD.WIDE R26, R33, 0x4, R26 ;  /* 0x00000004211a7825 */ /* 0x000fca00078e021a */
[----:B------:R-:W4:Y:S01]  /*0ee0*/  LDG.E.EL R19, desc[UR6][R26.64] ;  /* 0x000000061a137981 */ /* 0x000f22000c2e1900 */
[----:B---3--:R-:W-:Y:S02]  /*0ef0*/  FSETP.NAN.AND P6, PT, R18, R18, PT ;  /* 0x000000121200720b */ /* 0x008fe40003fc8000 */
[----:B------:R-:W-:Y:S01]  /*0f00*/  P2R R32, PR, RZ, 0x1 ;  /* 0x00000001ff207803 */ /* 0x000fe20000000000 */
[----:B------:R-:W-:Y:S01]  /*0f10*/  UPRMT UR4, UR5, 0x654, UR4 ;  /* 0x0000065405047896 */ /* 0x000fe20008000004 */
[----:B------:R-:W-:-:S05]  /*0f20*/  IMAD.SHL.U32 R3, R3, 0x4, RZ ;  /* 0x0000000403037824 */ /* 0x000fca00078e00ff */
[----:B------:R-:W-:-:S04]  /*0f30*/  LOP3.LUT R3, R3, 0x1fc, RZ, 0xc0, !PT ;  /* 0x000001fc03037812 */ /* 0x000fc800078ec0ff */
[----:B0-----:R-:W-:Y:S02]  /*0f40*/  LEA R29, R3, UR4, 0x2 ;  /* 0x00000004031d7c11 */ /* 0x001fe4000f8e10ff */
[----:B------:R-:W-:Y:S02]  /*0f50*/  LOP3.LUT R3, R0, R3, RZ, 0xfc, !PT ;  /* 0x0000000300037212 */ /* 0x000fe400078efcff */
[----:B------:R-:W-:Y:S02]  /*0f60*/  SHF.R.S32.HI R0, RZ, 0x1f, R0 ;  /* 0x0000001fff007819 */ /* 0x000fe40000011400 */
[-C--:B--2---:R-:W-:Y:S02]  /*0f70*/  FSETP.GEU.AND P4, PT, R40, R17.reuse, PT ;  /* 0x000000112800720b */ /* 0x084fe40003f8e000 */
[----:B------:R-:W-:-:S11]  /*0f80*/  FSETP.NAN.AND P5, PT, R17, R17, PT ;  /* 0x000000111100720b */ /* 0x000fd60003fa8000 */
[----:B------:R-:W-:Y:S02]  /*0f90*/  @P4 SEL R17, R17, R40, P5 ;  /* 0x0000002811114207 */ /* 0x000fe40002800000 */
[----:B------:R-:W-:Y:S02]  /*0fa0*/  FSETP.GEU.AND P5, PT, R35, R18, PT ;  /* 0x000000122300720b */ /* 0x000fe40003fae000 */
[----:B----4-:R-:W-:-:S11]  /*0fb0*/  FSETP.NAN.AND P0, PT, R19, R19, PT ;  /* 0x000000131300720b */ /* 0x010fd60003f08000 */
[----:B------:R-:W-:Y:S02]  /*0fc0*/  @P5 SEL R18, R18, R35, P6 ;  /* 0x0000002312125207 */ /* 0x000fe40003000000 */
[----:B------:R-:W-:-:S13]  /*0fd0*/  FSETP.GEU.AND P6, PT, R36, R19, PT ;  /* 0x000000132400720b */ /* 0x000fda0003fce000 */
[----:B------:R-:W-:Y:S02]  /*0fe0*/  @P6 SEL R19, R19, R36, P0 ;  /* 0x0000002413136207 */ /* 0x000fe40000000000 */
[----:B------:R-:W-:-:S04]  /*0ff0*/  ISETP.NE.AND P0, PT, R32, RZ, PT ;  /* 0x000000ff2000720c */ /* 0x000fc80003f05270 */
[----:B------:R-:W-:Y:S02]  /*1000*/  SEL R28, RZ, 0x1, !P0 ;  /* 0x00000001ff1c7807 */ /* 0x000fe40004000000 */
        /* <DEDUP_REMOVED lines=11> */
[----:B------:R-:W-:Y:S02]  /*10c0*/  SEL R28, R28, 0x2, P0 ;  /* 0x000000021c1c7807 */ /* 0x000fe40000000000 */
        /* <DEDUP_REMOVED lines=8> */
[----:B------:R-:W-:Y:S02]  /*1150*/  ISETP.NE.AND P0, PT, R4, RZ, PT ;  /* 0x000000ff0400720c */ /* 0x000fe40003f05270 */
[----:B------:R-:W0:Y:S02]  /*1160*/  S2R R4, SR_TID.X ;  /* 0x0000000000047919 */ /* 0x000e240000002100 */
[----:B0-----:R-:W-:-:S05]  /*1170*/  IMAD.SHL.U32 R4, R4, 0x8, RZ ;  /* 0x0000000804047824 */ /* 0x001fca00078e00ff */
[----:B------:R-:W-:-:S04]  /*1180*/  LOP3.LUT R4, R4, 0x3f8, RZ, 0xc0, !PT ;  /* 0x000003f804047812 */ /* 0x000fc800078ec0ff */
[----:B------:R-:W-:Y:S01]  /*1190*/  LEA R26, R4, UR4, 0x2 ;  /* 0x00000004041a7c11 */ /* 0x000fe2000f8e10ff */
[----:B------:R-:W-:-:S04]  /*11a0*/  ULDC.64 UR4, c[0x0][0x218] ;  /* 0x0000860000047ab9 */ /* 0x000fc80000000a00 */
[----:B------:R0:W-:Y:S04]  /*11b0*/  STS.128 [R26], R12 ;  /* 0x0000000c1a007388 */ /* 0x0001e80000000c00 */
[----:B------:R1:W-:Y:S01]  /*11c0*/  STS.128 [R26+0x10], R16 ;  /* 0x000010101a007388 */ /* 0x0003e20000000c00 */
[----:B------:R-:W-:Y:S01]  /*11d0*/  BAR.SYNC.DEFER_BLOCKING 0x0 ;  /* 0x0000000000007b1d */ /* 0x000fe20000010000 */
[----:B------:R-:W-:Y:S02]  /*11e0*/  SEL R21, R21, 0x2, P0 ;  /* 0x0000000215157807 */ /* 0x000fe40000000000 */
[----:B------:R-:W-:Y:S02]  /*11f0*/  SEL R23, R23, 0x3, P1 ;  /* 0x0000000317177807 */ /* 0x000fe40000800000 */
[----:B------:R-:W-:-:S02]  /*1200*/  SEL R27, R21, 0x3, P4 ;  /* 0x00000003151b7807 */ /* 0x000fc40002000000 */
[----:B------:R-:W-:Y:S01]  /*1210*/  ISETP.NE.AND P0, PT, R7, RZ, PT ;  /* 0x000000ff0700720c */ /* 0x000fe20003f05270 */
[----:B------:R-:W2:Y:S01]  /*1220*/  LDC.64 R20, c[0x0][0x218] ;  /* 0x00008600ff147b82 */ /* 0x000ea20000000a00 */
[----:B------:R-:W-:Y:S02]  /*1230*/  ISETP.NE.AND P1, PT, R6, RZ, PT ;  /* 0x000000ff0600720c */ /* 0x000fe40003f25270 */
[----:B------:R-:W-:Y:S02]  /*1240*/  ISETP.NE.AND P4, PT, R5, RZ, PT ;  /* 0x000000ff0500720c */ /* 0x000fe40003f85270 */
[----:B------:R-:W-:Y:S01]  /*1250*/  SEL R25, R25, 0x3, P2 ;  /* 0x0000000319197807 */ /* 0x000fe20001000000 */
[----:B------:R-:W3:Y:S04]  /*1260*/  LDS.128 R8, [R29] ;  /* 0x000000001d087984 */ /* 0x000ee80000000c00 */
[----:B------:R4:W5:Y:S01]  /*1270*/  LDS.128 R4, [R29+0x800] ;  /* 0x000800001d047984 */ /* 0x0009620000000c00 */
[----:B------:R-:W-:-:S04]  /*1280*/  ISETP.NE.AND P2, PT, R39, RZ, PT ;  /* 0x000000ff2700720c */ /* 0x000fc80003f45270 */
[----:B------:R-:W-:Y:S02]  /*1290*/  SEL R28, R28, 0x3, P2 ;  /* 0x000000031c1c7807 */ /* 0x000fe40001000000 */
[----:B------:R-:W-:Y:S02]  /*12a0*/  ISETP.NE.AND P2, PT, R38, RZ, PT ;  /* 0x000000ff2600720c */ /* 0x000fe40003f45270 */
[----:B0-----:R-:W-:Y:S02]  /*12b0*/  SEL R13, RZ, 0x1, !P4 ;  /* 0x00000001ff0d7807 */ /* 0x001fe40006000000 */
[----:B------:R-:W-:Y:S02]  /*12c0*/  SEL R24, R24, 0x3, P2 ;  /* 0x0000000318187807 */ /* 0x000fe40001000000 */
[----:B------:R-:W-:Y:S02]  /*12d0*/  ISETP.NE.AND P2, PT, R37, RZ, PT ;  /* 0x000000ff2500720c */ /* 0x000fe40003f45270 */
[----:B------:R-:W-:-:S02]  /*12e0*/  SEL R12, RZ, 0x1, !P0 ;  /* 0x00000001ff0c7807 */ /* 0x000fc40004000000 */
[----:B------:R-:W-:Y:S02]  /*12f0*/  SEL R13, R13, 0x2, P1 ;  /* 0x000000020d0d7807 */ /* 0x000fe40000800000 */
[----:B------:R-:W-:Y:S02]  /*1300*/  SEL R12, R12, 0x2, P2 ;  /* 0x000000020c0c7807 */ /* 0x000fe40001000000 */
[----:B------:R-:W-:Y:S02]  /*1310*/  SEL R22, R22, 0x3, P3 ;  /* 0x0000000316167807 */ /* 0x000fe40001800000 */
[----:B------:R-:W-:Y:S02]  /*1320*/  SEL R13, R13, 0x3, P5 ;  /* 0x000000030d0d7807 */ /* 0x000fe40002800000 */
[----:B-1----:R-:W-:Y:S02]  /*1330*/  SEL R16, R12, 0x3, P6 ;  /* 0x000000030c107807 */ /* 0x002fe40003000000 */
[----:B------:R-:W-:-:S02]  /*1340*/  LEA R12, P0, R3, UR4, 0x2 ;  /* 0x00000004030c7c11 */ /* 0x000fc4000f8010ff */
[----:B------:R-:W-:Y:S02]  /*1350*/  PRMT R28, R28, 0x3340, R25 ;  /* 0x000033401c1c7816 */ /* 0x000fe40000000019 */
[----:B------:R-:W-:Y:S02]  /*1360*/  PRMT R23, R23, 0x3340, R24 ;  /* 0x0000334017177816 */ /* 0x000fe40000000018 */
[----:B------:R-:W-:Y:S02]  /*1370*/  PRMT R22, R22, 0x3340, R27 ;  /* 0x0000334016167816 */ /* 0x000fe4000000001b */
[----:B------:R-:W-:Y:S02]  /*1380*/  IADD3 R14, P1, R2, UR8, RZ ;  /* 0x00000008020e7c10 */ /* 0x000fe4000ff3e0ff */
[----:B----4-:R-:W-:Y:S01]  /*1390*/  PRMT R29, R13, 0x3340, R16 ;  /* 0x000033400d1d7816 */ /* 0x010fe20000000010 */
[C---:B--2---:R-:W-:Y:S01]  /*13a0*/  IMAD.WIDE R20, R3.reuse, 0x4, R20 ;  /* 0x0000000403147825 */ /* 0x044fe200078e0214 */
[----:B------:R-:W-:-:S02]  /*13b0*/  LEA.HI.X R13, R3, UR5, R0, 0x2, P0 ;  /* 0x00000005030d7c11 */ /* 0x000fc400080f1400 */
[----:B------:R-:W-:Y:S02]  /*13c0*/  LEA.HI.X.SX32 R15, R2, UR9, 0x1, P1 ;  /* 0x00000009020f7c11 */ /* 0x000fe400088f0eff */
[----:B------:R-:W-:Y:S02]  /*13d0*/  PRMT R28, R23, 0x5410, R28 ;  /* 0x00005410171c7816 */ /* 0x000fe4000000001c */
[----:B------:R-:W-:Y:S01]  /*13e0*/  PRMT R29, R22, 0x5410, R29 ;  /* 0x00005410161d7816 */ /* 0x000fe2000000001d */
[----:B---3--:R-:W-:Y:S04]  /*13f0*/  STG.E.128 desc[UR6][R20.64], R8 ;  /* 0x0000000814007986 */ /* 0x008fe8000c101d06 */
[----:B-----5:R-:W-:Y:S04]  /*1400*/  STG.E.128 desc[UR6][R12.64+0x800], R4 ;  /* 0x000800040c007986 */ /* 0x020fe8000c101d06 */
[----:B------:R-:W-:Y:S01]  /*1410*/  STG.E.64 desc[UR6][R14.64], R28 ;  /* 0x0000001c0e007986 */ /* 0x000fe2000c101b06 */
[----:B------:R-:W-:Y:S05]  /*1420*/  EXIT ;  /* 0x000000000000794d */ /* 0x000fea0003800000 */
.L_x_0:
[----:B------:R-:W-:-:S00]  /*1430*/  BRA `(.L_x_0) ;  /* 0xfffffffc00fc7947 */ /* 0x000fc0000383ffff */
[----:B------:R-:W-:-:S00]  /*1440*/  NOP ;  /* 0x0000000000007918 */ /* 0x000fc00000000000 */
        /* <DEDUP_REMOVED lines=11> */
.L_x_1:


//--------------------- .nv.shared.triton_poi_fused_max_pool2d_with_indices_5 --------------------------
	.section	.nv.shared.triton_poi_fused_max_pool2d_with_indices_5,"aw",@nobits
	.sectionflags	@""
	.align	16
	.zero		1024


//--------------------- .nv.constant0.triton_poi_fused_max_pool2d_with_indices_5 --------------------------
	.section	.nv.constant0.triton_poi_fused_max_pool2d_with_indices_5,"a",@progbits
	.sectionflags	@""
	.align	4
.nv.constant0.triton_poi_fused_max_pool2d_with_indices_5:
	.zero		556
